//
// Generated by NVIDIA NVVM Compiler
//
// Compiler Build ID: CL-36424714
// Cuda compilation tools, release 13.0, V13.0.88
// Based on NVVM 20.0.0
//

.version 9.0
.target sm_100
.address_size 64

	// .globl	_Z10hello_cudav
.extern .func  (.param .b32 func_retval0) vprintf
(
	.param .b64 vprintf_param_0,
	.param .b64 vprintf_param_1
)
;
.global .align 1 .b8 $str[19] = {72, 101, 108, 108, 111, 32, 67, 85, 68, 97, 32, 119, 111, 114, 108, 100, 32, 10};
.global .align 1 .b8 $str$1[52] = {116, 104, 114, 101, 97, 100, 73, 100, 120, 46, 120, 58, 32, 37, 100, 44, 32, 116, 104, 114, 101, 97, 100, 73, 100, 120, 46, 121, 58, 32, 37, 100, 44, 32, 116, 104, 114, 101, 97, 100, 73, 100, 120, 46, 122, 58, 32, 37, 100, 41, 10};
.global .align 1 .b8 $str$2[97] = {98, 108, 111, 99, 107, 73, 100, 120, 46, 120, 58, 32, 37, 100, 44, 32, 98, 108, 111, 99, 107, 73, 100, 120, 46, 121, 58, 32, 37, 100, 44, 32, 98, 108, 111, 99, 107, 73, 100, 120, 46, 122, 58, 32, 37, 100, 44, 32, 98, 108, 111, 99, 107, 68, 105, 109, 46, 120, 58, 32, 37, 100, 44, 32, 98, 108, 111, 99, 107, 68, 105, 109, 46, 121, 58, 32, 37, 100, 44, 32, 98, 108, 111, 99, 107, 68, 105, 109, 46, 122, 58, 32, 37, 100, 41, 10};
.global .align 1 .b8 $str$3[193] = {116, 104, 114, 101, 97, 100, 73, 100, 120, 46, 120, 58, 32, 37, 100, 44, 32, 116, 104, 114, 101, 97, 100, 73, 100, 120, 46, 121, 58, 32, 37, 100, 44, 32, 116, 104, 114, 101, 97, 100, 73, 100, 120, 46, 122, 58, 32, 37, 100, 44, 32, 98, 108, 111, 99, 107, 73, 100, 120, 46, 120, 58, 32, 37, 100, 44, 32, 98, 108, 111, 99, 107, 73, 100, 120, 46, 121, 58, 32, 37, 100, 44, 32, 98, 108, 111, 99, 107, 73, 100, 120, 46, 122, 58, 32, 37, 100, 44, 32, 98, 108, 111, 99, 107, 68, 105, 109, 46, 120, 58, 32, 37, 100, 44, 32, 98, 108, 111, 99, 107, 68, 105, 109, 46, 121, 58, 32, 37, 100, 44, 32, 98, 108, 111, 99, 107, 68, 105, 109, 46, 122, 58, 32, 37, 100, 44, 32, 103, 114, 105, 100, 68, 105, 109, 46, 120, 58, 32, 37, 100, 44, 32, 103, 114, 105, 100, 68, 105, 109, 46, 121, 58, 32, 37, 100, 44, 32, 103, 114, 105, 100, 68, 105, 109, 46, 122, 58, 32, 37, 100, 41, 10};

.visible .entry _Z10hello_cudav()
{
	.reg .b32 	%r<3>;
	.reg .b64 	%rd<3>;

	mov.u64 	%rd1, $str;
	cvta.global.u64 	%rd2, %rd1;
	{ // callseq 0, 0
	.param .b64 param0;
	st.param.b64 	[param0], %rd2;
	.param .b64 param1;
	st.param.b64 	[param1], 0;
	.param .b32 retval0;
	call.uni (retval0), 
	vprintf, 
	(
	param0, 
	param1
	);
	ld.param.b32 	%r1, [retval0];
	} // callseq 0
	ret;

}
	// .globl	_Z15print_threadIdxv
.visible .entry _Z15print_threadIdxv()
{
	.local .align 8 .b8 	__local_depot1[16];
	.reg .b64 	%SP;
	.reg .b64 	%SPL;
	.reg .b32 	%r<6>;
	.reg .b64 	%rd<5>;

	mov.u64 	%SPL, __local_depot1;
	cvta.local.u64 	%SP, %SPL;
	add.u64 	%rd1, %SP, 0;
	add.u64 	%rd2, %SPL, 0;
	mov.u32 	%r1, %tid.x;
	mov.u32 	%r2, %tid.y;
	mov.u32 	%r3, %tid.z;
	st.local.v2.u32 	[%rd2], {%r1, %r2};
	st.local.u32 	[%rd2+8], %r3;
	mov.u64 	%rd3, $str$1;
	cvta.global.u64 	%rd4, %rd3;
	{ // callseq 1, 0
	.param .b64 param0;
	st.param.b64 	[param0], %rd4;
	.param .b64 param1;
	st.param.b64 	[param1], %rd1;
	.param .b32 retval0;
	call.uni (retval0), 
	vprintf, 
	(
	param0, 
	param1
	);
	ld.param.b32 	%r4, [retval0];
	} // callseq 1
	ret;

}
	// .globl	_Z19print_block_detailsv
.visible .entry _Z19print_block_detailsv()
{
	.local .align 8 .b8 	__local_depot2[24];
	.reg .b64 	%SP;
	.reg .b64 	%SPL;
	.reg .b32 	%r<9>;
	.reg .b64 	%rd<5>;

	mov.u64 	%SPL, __local_depot2;
	cvta.local.u64 	%SP, %SPL;
	add.u64 	%rd1, %SP, 0;
	add.u64 	%rd2, %SPL, 0;
	mov.u32 	%r1, %ctaid.x;
	mov.u32 	%r2, %ctaid.y;
	mov.u32 	%r3, %ctaid.z;
	mov.u32 	%r4, %ntid.x;
	mov.u32 	%r5, %ntid.y;
	mov.u32 	%r6, %ntid.z;
	st.local.v2.u32 	[%rd2], {%r1, %r2};
	st.local.v2.u32 	[%rd2+8], {%r3, %r4};
	st.local.v2.u32 	[%rd2+16], {%r5, %r6};
	mov.u64 	%rd3, $str$2;
	cvta.global.u64 	%rd4, %rd3;
	{ // callseq 2, 0
	.param .b64 param0;
	st.param.b64 	[param0], %rd4;
	.param .b64 param1;
	st.param.b64 	[param1], %rd1;
	.param .b32 retval0;
	call.uni (retval0), 
	vprintf, 
	(
	param0, 
	param1
	);
	ld.param.b32 	%r7, [retval0];
	} // callseq 2
	ret;

}
	// .globl	_Z17print_all_detailsv
.visible .entry _Z17print_all_detailsv()
{
	.local .align 8 .b8 	__local_depot3[40];
	.reg .b64 	%SP;
	.reg .b64 	%SPL;
	.reg .b32 	%r<12>;
	.reg .b64 	%rd<5>;

	mov.u64 	%SPL, __local_depot3;
	cvta.local.u64 	%SP, %SPL;
	add.u64 	%rd1, %SP, 0;
	add.u64 	%rd2, %SPL, 0;
	mov.u32 	%r1, %ctaid.x;
	mov.u32 	%r2, %ctaid.y;
	mov.u32 	%r3, %ctaid.z;
	mov.u32 	%r4, %ntid.x;
	mov.u32 	%r5, %ntid.y;
	mov.u32 	%r6, %ntid.z;
	mov.u32 	%r7, %nctaid.x;
	mov.u32 	%r8, %nctaid.y;
	mov.u32 	%r9, %nctaid.z;
	st.local.v2.u32 	[%rd2], {%r1, %r2};
	st.local.v2.u32 	[%rd2+8], {%r3, %r4};
	st.local.v2.u32 	[%rd2+16], {%r5, %r6};
	st.local.v2.u32 	[%rd2+24], {%r7, %r8};
	st.local.u32 	[%rd2+32], %r9;
	mov.u64 	%rd3, $str$3;
	cvta.global.u64 	%rd4, %rd3;
	{ // callseq 3, 0
	.param .b64 param0;
	st.param.b64 	[param0], %rd4;
	.param .b64 param1;
	st.param.b64 	[param1], %rd1;
	.param .b32 retval0;
	call.uni (retval0), 
	vprintf, 
	(
	param0, 
	param1
	);
	ld.param.b32 	%r10, [retval0];
	} // callseq 3
	ret;

}


// ===== COMPILED SASS (sm_100) =====

	.target	sm_100

	.elftype	@"ET_EXEC"


//--------------------- .note.nv.tkinfo           --------------------------
	.section	.note.nv.tkinfo,"",@"SHT_NOTE"
	.sectionflags	@"SHF_NOTE_NV_TKINFO"
	.tkinfo
        /*0018*/ 	.word	0x00000002
        /*0030*/ 	.string	""
        /*0030*/ 	.string	"ptxas"
        /*0030*/ 	.string	"Cuda compilation tools, release 13.0, V13.0.88"
        /*0030*/ 	.string	"Build cuda_13.0.r13.0/compiler.36424714_0"
        /*0030*/ 	.string	"-arch sm_100 -m 64 "



//--------------------- .note.nv.cuinfo           --------------------------
	.section	.note.nv.cuinfo,"",@"SHT_NOTE"
	.sectionflags	@"SHF_NOTE_NV_CUINFO"
        /*0018*/ 	.short	0x0002
        /*001a*/ 	.short	0x0064
        /*001c*/ 	.short	0x0082
	.zero		2


//--------------------- .nv.info                  --------------------------
	.section	.nv.info,"",@"SHT_CUDA_INFO"
	.align	4


	//----- nvinfo : EIATTR_REGCOUNT
	.align		4
        /*0000*/ 	.byte	0x04, 0x2f
        /*0002*/ 	.short	(.L_5 - .L_4)
	.align		4
.L_4:
        /*0004*/ 	.word	index@(_Z10hello_cudav)
        /*0008*/ 	.word	0x00000018


	//----- nvinfo : EIATTR_FRAME_SIZE
	.align		4
.L_5:
        /*000c*/ 	.byte	0x04, 0x11
        /*000e*/ 	.short	(.L_7 - .L_6)
	.align		4
.L_6:
        /*0010*/ 	.word	index@(_Z10hello_cudav)
        /*0014*/ 	.word	0x00000000


	//----- nvinfo : EIATTR_REGCOUNT
	.align		4
.L_7:
        /*0018*/ 	.byte	0x04, 0x2f
        /*001a*/ 	.short	(.L_9 - .L_8)
	.align		4
.L_8:
        /*001c*/ 	.word	index@(_Z15print_threadIdxv)
        /*0020*/ 	.word	0x00000018


	//----- nvinfo : EIATTR_FRAME_SIZE
	.align		4
.L_9:
        /*0024*/ 	.byte	0x04, 0x11
        /*0026*/ 	.short	(.L_11 - .L_10)
	.align		4
.L_10:
        /*0028*/ 	.word	index@(_Z15print_threadIdxv)
        /*002c*/ 	.word	0x00000010


	//----- nvinfo : EIATTR_REGCOUNT
	.align		4
.L_11:
        /*0030*/ 	.byte	0x04, 0x2f
        /*0032*/ 	.short	(.L_13 - .L_12)
	.align		4
.L_12:
        /*0034*/ 	.word	index@(_Z19print_block_detailsv)
        /*0038*/ 	.word	0x00000018


	//----- nvinfo : EIATTR_FRAME_SIZE
	.align		4
.L_13:
        /*003c*/ 	.byte	0x04, 0x11
        /*003e*/ 	.short	(.L_15 - .L_14)
	.align		4
.L_14:
        /*0040*/ 	.word	index@(_Z19print_block_detailsv)
        /*0044*/ 	.word	0x00000018


	//----- nvinfo : EIATTR_REGCOUNT
	.align		4
.L_15:
        /*0048*/ 	.byte	0x04, 0x2f
        /*004a*/ 	.short	(.L_17 - .L_16)
	.align		4
.L_16:
        /*004c*/ 	.word	index@(_Z17print_all_detailsv)
        /*0050*/ 	.word	0x00000018


	//----- nvinfo : EIATTR_FRAME_SIZE
	.align		4
.L_17:
        /*0054*/ 	.byte	0x04, 0x11
        /*0056*/ 	.short	(.L_19 - .L_18)
	.align		4
.L_18:
        /*0058*/ 	.word	index@(_Z17print_all_detailsv)
        /*005c*/ 	.word	0x00000028


	//----- nvinfo : EIATTR_MIN_STACK_SIZE
	.align		4
.L_19:
        /*0060*/ 	.byte	0x04, 0x12
        /*0062*/ 	.short	(.L_21 - .L_20)
	.align		4
.L_20:
        /*0064*/ 	.word	index@(_Z17print_all_detailsv)
        /*0068*/ 	.word	0x00000028


	//----- nvinfo : EIATTR_MIN_STACK_SIZE
	.align		4
.L_21:
        /*006c*/ 	.byte	0x04, 0x12
        /*006e*/ 	.short	(.L_23 - .L_22)
	.align		4
.L_22:
        /*0070*/ 	.word	index@(_Z19print_block_detailsv)
        /*0074*/ 	.word	0x00000018


	//----- nvinfo : EIATTR_MIN_STACK_SIZE
	.align		4
.L_23:
        /*0078*/ 	.byte	0x04, 0x12
        /*007a*/ 	.short	(.L_25 - .L_24)
	.align		4
.L_24:
        /*007c*/ 	.word	index@(_Z15print_threadIdxv)
        /*0080*/ 	.word	0x00000010


	//----- nvinfo : EIATTR_MIN_STACK_SIZE
	.align		4
.L_25:
        /*0084*/ 	.byte	0x04, 0x12
        /*0086*/ 	.short	(.L_27 - .L_26)
	.align		4
.L_26:
        /*0088*/ 	.word	index@(_Z10hello_cudav)
        /*008c*/ 	.word	0x00000000
.L_27:


//--------------------- .nv.compat                --------------------------
	.section	.nv.compat,"",@"SHT_CUDA_COMPAT_INFO"
	.align	4
        /*0000*/ 	.byte	0x02, 0x09, 0x00, 0x00, 0x02, 0x02, 0x01, 0x00, 0x02, 0x05, 0x05, 0x00, 0x03, 0x07, 0x01, 0x01
        /*0010*/ 	.byte	0x02, 0x03, 0x00, 0x00, 0x02, 0x06, 0x01, 0x00, 0x04, 0x0b, 0x08, 0x00, 0x09, 0x00, 0x00, 0x00
        /*0020*/ 	.byte	0x00, 0x00, 0x00, 0x00


//--------------------- .nv.info._Z17print_all_detailsv --------------------------
	.section	.nv.info._Z17print_all_detailsv,"",@"SHT_CUDA_INFO"
	.sectionflags	@""
	.align	4


	//----- nvinfo : EIATTR_CUDA_API_VERSION
	.align		4
        /*0000*/ 	.byte	0x04, 0x37
        /*0002*/ 	.short	(.L_29 - .L_28)
.L_28:
        /*0004*/ 	.word	0x00000082


	//----- nvinfo : EIATTR_SPARSE_MMA_MASK
	.align		4
.L_29:
        /*0008*/ 	.byte	0x03, 0x50
        /*000a*/ 	.short	0x0000


	//----- nvinfo : EIATTR_MAXREG_COUNT
	.align		4
        /*000c*/ 	.byte	0x03, 0x1b
        /*000e*/ 	.short	0x00ff


	//----- nvinfo : EIATTR_EXTERNS
	.align		4
        /*0010*/ 	.byte	0x04, 0x0f
        /*0012*/ 	.short	(.L_31 - .L_30)


	//   ....[0]....
	.align		4
.L_30:
        /*0014*/ 	.word	index@(vprintf)


	//----- nvinfo : EIATTR_MERCURY_ISA_VERSION
	.align		4
.L_31:
        /*0018*/ 	.byte	0x03, 0x5f
        /*001a*/ 	.short	0x0101


	//----- nvinfo : EIATTR_VRC_CTA_INIT_COUNT
	.align		4
        /*001c*/ 	.byte	0x02, 0x4a
	.zero		1
	.zero		1


	//----- nvinfo : EIATTR_SYSCALL_OFFSETS
	.align		4
        /*0020*/ 	.byte	0x04, 0x46
        /*0022*/ 	.short	(.L_33 - .L_32)


	//   ....[0]....
.L_32:
        /*0024*/ 	.word	0x000001a0


	//----- nvinfo : EIATTR_EXIT_INSTR_OFFSETS
	.align		4
.L_33:
        /*0028*/ 	.byte	0x04, 0x1c
        /*002a*/ 	.short	(.L_35 - .L_34)


	//   ....[0]....
.L_34:
        /*002c*/ 	.word	0x000001b0


	//----- nvinfo : EIATTR_SW_WAR
	.align		4
.L_35:
        /*0030*/ 	.byte	0x04, 0x36
        /*0032*/ 	.short	(.L_37 - .L_36)
.L_36:
        /*0034*/ 	.word	0x00000008
.L_37:


//--------------------- .nv.info._Z19print_block_detailsv --------------------------
	.section	.nv.info._Z19print_block_detailsv,"",@"SHT_CUDA_INFO"
	.sectionflags	@""
	.align	4


	//----- nvinfo : EIATTR_CUDA_API_VERSION
	.align		4
        /*0000*/ 	.byte	0x04, 0x37
        /*0002*/ 	.short	(.L_39 - .L_38)
.L_38:
        /*0004*/ 	.word	0x00000082


	//----- nvinfo : EIATTR_SPARSE_MMA_MASK
	.align		4
.L_39:
        /*0008*/ 	.byte	0x03, 0x50
        /*000a*/ 	.short	0x0000


	//----- nvinfo : EIATTR_MAXREG_COUNT
	.align		4
        /*000c*/ 	.byte	0x03, 0x1b
        /*000e*/ 	.short	0x00ff


	//----- nvinfo : EIATTR_EXTERNS
	.align		4
        /*0010*/ 	.byte	0x04, 0x0f
        /*0012*/ 	.short	(.L_41 - .L_40)


	//   ....[0]....
	.align		4
.L_40:
        /*0014*/ 	.word	index@(vprintf)


	//----- nvinfo : EIATTR_MERCURY_ISA_VERSION
	.align		4
.L_41:
        /*0018*/ 	.byte	0x03, 0x5f
        /*001a*/ 	.short	0x0101


	//----- nvinfo : EIATTR_VRC_CTA_INIT_COUNT
	.align		4
        /*001c*/ 	.byte	0x02, 0x4a
	.zero		1
	.zero		1


	//----- nvinfo : EIATTR_SYSCALL_OFFSETS
	.align		4
        /*0020*/ 	.byte	0x04, 0x46
        /*0022*/ 	.short	(.L_43 - .L_42)


	//   ....[0]....
.L_42:
        /*0024*/ 	.word	0x00000150


	//----- nvinfo : EIATTR_EXIT_INSTR_OFFSETS
	.align		4
.L_43:
        /*0028*/ 	.byte	0x04, 0x1c
        /*002a*/ 	.short	(.L_45 - .L_44)


	//   ....[0]....
.L_44:
        /*002c*/ 	.word	0x00000160


	//----- nvinfo : EIATTR_SW_WAR
	.align		4
.L_45:
        /*0030*/ 	.byte	0x04, 0x36
        /*0032*/ 	.short	(.L_47 - .L_46)
.L_46:
        /*0034*/ 	.word	0x00000008
.L_47:


//--------------------- .nv.info._Z15print_threadIdxv --------------------------
	.section	.nv.info._Z15print_threadIdxv,"",@"SHT_CUDA_INFO"
	.sectionflags	@""
	.align	4


	//----- nvinfo : EIATTR_CUDA_API_VERSION
	.align		4
        /*0000*/ 	.byte	0x04, 0x37
        /*0002*/ 	.short	(.L_49 - .L_48)
.L_48:
        /*0004*/ 	.word	0x00000082


	//----- nvinfo : EIATTR_SPARSE_MMA_MASK
	.align		4
.L_49:
        /*0008*/ 	.byte	0x03, 0x50
        /*000a*/ 	.short	0x0000


	//----- nvinfo : EIATTR_MAXREG_COUNT
	.align		4
        /*000c*/ 	.byte	0x03, 0x1b
        /*000e*/ 	.short	0x00ff


	//----- nvinfo : EIATTR_EXTERNS
	.align		4
        /*0010*/ 	.byte	0x04, 0x0f
        /*0012*/ 	.short	(.L_51 - .L_50)


	//   ....[0]....
	.align		4
.L_50:
        /*0014*/ 	.word	index@(vprintf)


	//----- nvinfo : EIATTR_MERCURY_ISA_VERSION
	.align		4
.L_51:
        /*0018*/ 	.byte	0x03, 0x5f
        /*001a*/ 	.short	0x0101


	//----- nvinfo : EIATTR_VRC_CTA_INIT_COUNT
	.align		4
        /*001c*/ 	.byte	0x02, 0x4a
	.zero		1
	.zero		1


	//----- nvinfo : EIATTR_SYSCALL_OFFSETS
	.align		4
        /*0020*/ 	.byte	0x04, 0x46
        /*0022*/ 	.short	(.L_53 - .L_52)


	//   ....[0]....
.L_52:
        /*0024*/ 	.word	0x00000110


	//----- nvinfo : EIATTR_EXIT_INSTR_OFFSETS
	.align		4
.L_53:
        /*0028*/ 	.byte	0x04, 0x1c
        /*002a*/ 	.short	(.L_55 - .L_54)


	//   ....[0]....
.L_54:
        /*002c*/ 	.word	0x00000120


	//----- nvinfo : EIATTR_SW_WAR
	.align		4
.L_55:
        /*0030*/ 	.byte	0x04, 0x36
        /*0032*/ 	.short	(.L_57 - .L_56)
.L_56:
        /*0034*/ 	.word	0x00000008
.L_57:


//--------------------- .nv.info._Z10hello_cudav  --------------------------
	.section	.nv.info._Z10hello_cudav,"",@"SHT_CUDA_INFO"
	.sectionflags	@""
	.align	4


	//----- nvinfo : EIATTR_CUDA_API_VERSION
	.align		4
        /*0000*/ 	.byte	0x04, 0x37
        /*0002*/ 	.short	(.L_59 - .L_58)
.L_58:
        /*0004*/ 	.word	0x00000082


	//----- nvinfo : EIATTR_SPARSE_MMA_MASK
	.align		4
.L_59:
        /*0008*/ 	.byte	0x03, 0x50
        /*000a*/ 	.short	0x0000


	//----- nvinfo : EIATTR_MAXREG_COUNT
	.align		4
        /*000c*/ 	.byte	0x03, 0x1b
        /*000e*/ 	.short	0x00ff


	//----- nvinfo : EIATTR_EXTERNS
	.align		4
        /*0010*/ 	.byte	0x04, 0x0f
        /*0012*/ 	.short	(.L_61 - .L_60)


	//   ....[0]....
	.align		4
.L_60:
        /*0014*/ 	.word	index@(vprintf)


	//----- nvinfo : EIATTR_MERCURY_ISA_VERSION
	.align		4
.L_61:
        /*0018*/ 	.byte	0x03, 0x5f
        /*001a*/ 	.short	0x0101


	//----- nvinfo : EIATTR_VRC_CTA_INIT_COUNT
	.align		4
        /*001c*/ 	.byte	0x02, 0x4a
	.zero		1
	.zero		1


	//----- nvinfo : EIATTR_SYSCALL_OFFSETS
	.align		4
        /*0020*/ 	.byte	0x04, 0x46
        /*0022*/ 	.short	(.L_63 - .L_62)


	//   ....[0]....
.L_62:
        /*0024*/ 	.word	0x00000080


	//----- nvinfo : EIATTR_EXIT_INSTR_OFFSETS
	.align		4
.L_63:
        /*0028*/ 	.byte	0x04, 0x1c
        /*002a*/ 	.short	(.L_65 - .L_64)


	//   ....[0]....
.L_64:
        /*002c*/ 	.word	0x00000090


	//----- nvinfo : EIATTR_SW_WAR
	.align		4
.L_65:
        /*0030*/ 	.byte	0x04, 0x36
        /*0032*/ 	.short	(.L_67 - .L_66)
.L_66:
        /*0034*/ 	.word	0x00000008
.L_67:


//--------------------- .nv.callgraph             --------------------------
	.section	.nv.callgraph,"",@"SHT_CUDA_CALLGRAPH"
	.align	4
	.sectionentsize	8
	.align		4
        /*0000*/ 	.word	0x00000000
	.align		4
        /*0004*/ 	.word	0xffffffff
	.align		4
        /*0008*/ 	.word	index@(_Z17print_all_detailsv)
	.align		4
        /*000c*/ 	.word	index@(vprintf)
	.align		4
        /*0010*/ 	.word	index@(_Z19print_block_detailsv)
	.align		4
        /*0014*/ 	.word	index@(vprintf)
	.align		4
        /*0018*/ 	.word	index@(_Z15print_threadIdxv)
	.align		4
        /*001c*/ 	.word	index@(vprintf)
	.align		4
        /*0020*/ 	.word	index@(_Z10hello_cudav)
	.align		4
        /*0024*/ 	.word	index@(vprintf)
	.align		4
        /*0028*/ 	.word	0x00000000
	.align		4
        /*002c*/ 	.word	0xfffffffe
	.align		4
        /*0030*/ 	.word	0x00000000
	.align		4
        /*0034*/ 	.word	0xfffffffd
	.align		4
        /*0038*/ 	.word	0x00000000
	.align		4
        /*003c*/ 	.word	0xfffffffc


//--------------------- .nv.constant4             --------------------------
	.section	.nv.constant4,"a",@progbits
	.align	8
	.align		8
.nv.constant4:
        /*0000*/ 	.dword	vprintf
	.align		8
        /*0008*/ 	.dword	$str
	.align		8
        /*0010*/ 	.dword	$str$1
	.align		8
        /*0018*/ 	.dword	$str$2
	.align		8
        /*0020*/ 	.dword	$str$3


//--------------------- .text._Z17print_all_detailsv --------------------------
	.section	.text._Z17print_all_detailsv,"ax",@progbits
	.align	128
        .global         _Z17print_all_detailsv
        .type           _Z17print_all_detailsv,@function
        .size           _Z17print_all_detailsv,(.L_x_8 - _Z17print_all_detailsv)
        .other          _Z17print_all_detailsv,@"STO_CUDA_ENTRY STV_DEFAULT"
_Z17print_all_detailsv:
.text._Z17print_all_detailsv:
[----:B------:R-:W0:Y:S01]  /*0000*/  LDC R1, c[0x0][0x37c] ;  /* 0x0000df00ff017b82 */ /* 0x000e220000000800 */
[----:B------:R-:W1:Y:S01]  /*0010*/  S2R R8, SR_CTAID.X ;  /* 0x0000000000087919 */ /* 0x000e620000002500 */
[----:B------:R-:W2:Y:S06]  /*0020*/  LDCU UR5, c[0x0][0x2fc] ;  /* 0x00005f80ff0577ac */ /* 0x000eac0008000800 */
[----:B------:R-:W3:Y:S01]  /*0030*/  LDC R11, c[0x0][0x360] ;  /* 0x0000d800ff0b7b82 */ /* 0x000ee20000000800 */
[----:B0-----:R-:W-:Y:S01]  /*0040*/  VIADD R1, R1, 0xffffffd8 ;  /* 0xffffffd801017836 */ /* 0x001fe20000000000 */
[----:B------:R-:W1:Y:S01]  /*0050*/  S2R R9, SR_CTAID.Y ;  /* 0x0000000000097919 */ /* 0x000e620000002600 */
[----:B------:R-:W-:Y:S01]  /*0060*/  MOV R0, 0x0 ;  /* 0x0000000000007802 */ /* 0x000fe20000000f00 */
[----:B------:R-:W0:Y:S01]  /*0070*/  LDCU UR4, c[0x0][0x2f8] ;  /* 0x00005f00ff0477ac */ /* 0x000e220008000800 */
[----:B------:R-:W3:Y:S03]  /*0080*/  S2R R10, SR_CTAID.Z ;  /* 0x00000000000a7919 */ /* 0x000ee60000002700 */
[----:B------:R-:W4:Y:S01]  /*0090*/  LDC R12, c[0x0][0x364] ;  /* 0x0000d900ff0c7b82 */ /* 0x000f220000000800 */
[----:B------:R-:W5:Y:S07]  /*00a0*/  LDCU.64 UR6, c[0x4][0x20] ;  /* 0x01000400ff0677ac */ /* 0x000f6e0008000a00 */
[----:B------:R-:W4:Y:S01]  /*00b0*/  LDC R13, c[0x0][0x368] ;  /* 0x0000da00ff0d7b82 */ /* 0x000f220000000800 */
[----:B0-----:R-:W-:-:S07]  /*00c0*/  IADD3 R6, P0, PT, R1, UR4, RZ ;  /* 0x0000000401067c10 */ /* 0x001fce000ff1e0ff */
[----:B------:R-:W0:Y:S01]  /*00d0*/  LDC R14, c[0x0][0x370] ;  /* 0x0000dc00ff0e7b82 */ /* 0x000e220000000800 */
[----:B-----5:R-:W-:Y:S01]  /*00e0*/  IMAD.U32 R4, RZ, RZ, UR6 ;  /* 0x00000006ff047e24 */ /* 0x020fe2000f8e00ff */
[----:B------:R-:W-:Y:S01]  /*00f0*/  MOV R5, UR7 ;  /* 0x0000000700057c02 */ /* 0x000fe20008000f00 */
[----:B--2---:R-:W-:-:S05]  /*0100*/  IMAD.X R7, RZ, RZ, UR5, P0 ;  /* 0x00000005ff077e24 */ /* 0x004fca00080e06ff */
[----:B------:R-:W0:Y:S01]  /*0110*/  LDC R15, c[0x0][0x374] ;  /* 0x0000dd00ff0f7b82 */ /* 0x000e220000000800 */
[----:B-1----:R1:W-:Y:S04]  /*0120*/  STL.64 [R1], R8 ;  /* 0x0000000801007387 */ /* 0x0023e80000100a00 */
[----:B---3--:R1:W-:Y:S03]  /*0130*/  STL.64 [R1+0x8], R10 ;  /* 0x0000080a01007387 */ /* 0x0083e60000100a00 */
[----:B------:R-:W2:Y:S01]  /*0140*/  LDC R16, c[0x0][0x378] ;  /* 0x0000de00ff107b82 */ /* 0x000ea20000000800 */
[----:B----4-:R1:W-:Y:S07]  /*0150*/  STL.64 [R1+0x10], R12 ;  /* 0x0000100c01007387 */ /* 0x0103ee0000100a00 */
[----:B------:R1:W3:Y:S01]  /*0160*/  LDC.64 R2, c[0x4][R0] ;  /* 0x0100000000027b82 */ /* 0x0002e20000000a00 */
[----:B0-----:R1:W-:Y:S04]  /*0170*/  STL.64 [R1+0x18], R14 ;  /* 0x0000180e01007387 */ /* 0x0013e80000100a00 */
[----:B--2---:R1:W-:Y:S02]  /*0180*/  STL [R1+0x20], R16 ;  /* 0x0000201001007387 */ /* 0x0043e40000100800 */
[----:B------:R-:W-:-:S07]  /*0190*/  LEPC R20, `(.L_x_0) ;  /* 0x000000001014794e */ /* 0x000fce0000000000 */
[----:B-1-3--:R-:W-:Y:S05]  /*01a0*/  CALL.ABS.NOINC R2 ;  /* 0x0000000002007343 */ /* 0x00afea0003c00000 */
.L_x_0:
[----:B------:R-:W-:Y:S05]  /*01b0*/  EXIT ;  /* 0x000000000000794d */ /* 0x000fea0003800000 */
.L_x_1:
[----:B------:R-:W-:-:S00]  /*01c0*/  BRA `(.L_x_1) ;  /* 0xfffffffc00fc7947 */ /* 0x000fc0000383ffff */
[----:B------:R-:W-:-:S00]  /*01d0*/  NOP ;  /* 0x0000000000007918 */ /* 0x000fc00000000000 */
        /* <DEDUP_REMOVED lines=10> */
.L_x_8:


//--------------------- .text._Z19print_block_detailsv --------------------------
	.section	.text._Z19print_block_detailsv,"ax",@progbits
	.align	128
        .global         _Z19print_block_detailsv
        .type           _Z19print_block_detailsv,@function
        .size           _Z19print_block_detailsv,(.L_x_9 - _Z19print_block_detailsv)
        .other          _Z19print_block_detailsv,@"STO_CUDA_ENTRY STV_DEFAULT"
_Z19print_block_detailsv:
.text._Z19print_block_detailsv:
        /* <DEDUP_REMOVED lines=13> */
[----:B------:R0:W0:Y:S01]  /*00d0*/  LDC.64 R2, c[0x4][R0] ;  /* 0x0100000000027b82 */ /* 0x0000220000000a00 */
[----:B-----5:R-:W-:Y:S01]  /*00e0*/  IMAD.U32 R4, RZ, RZ, UR6 ;  /* 0x00000006ff047e24 */ /* 0x020fe2000f8e00ff */
[----:B------:R-:W-:Y:S01]  /*00f0*/  MOV R5, UR7 ;  /* 0x0000000700057c02 */ /* 0x000fe20008000f00 */
[----:B--2---:R-:W-:Y:S01]  /*0100*/  IMAD.X R7, RZ, RZ, UR5, P0 ;  /* 0x00000005ff077e24 */ /* 0x004fe200080e06ff */
[----:B-1----:R1:W-:Y:S04]  /*0110*/  STL.64 [R1], R8 ;  /* 0x0000000801007387 */ /* 0x0023e80000100a00 */
[----:B---3--:R1:W-:Y:S04]  /*0120*/  STL.64 [R1+0x8], R10 ;  /* 0x0000080a01007387 */ /* 0x0083e80000100a00 */
[----:B----4-:R1:W-:Y:S02]  /*0130*/  STL.64 [R1+0x10], R12 ;  /* 0x0000100c01007387 */ /* 0x0103e40000100a00 */
[----:B------:R-:W-:-:S07]  /*0140*/  LEPC R20, `(.L_x_2) ;  /* 0x000000001014794e */ /* 0x000fce0000000000 */
[----:B01----:R-:W-:Y:S05]  /*0150*/  CALL.ABS.NOINC R2 ;  /* 0x0000000002007343 */ /* 0x003fea0003c00000 */
.L_x_2:
[----:B------:R-:W-:Y:S05]  /*0160*/  EXIT ;  /* 0x000000000000794d */ /* 0x000fea0003800000 */
.L_x_3:
        /* <DEDUP_REMOVED lines=9> */
.L_x_9:


//--------------------- .text._Z15print_threadIdxv --------------------------
	.section	.text._Z15print_threadIdxv,"ax",@progbits
	.align	128
        .global         _Z15print_threadIdxv
        .type           _Z15print_threadIdxv,@function
        .size           _Z15print_threadIdxv,(.L_x_10 - _Z15print_threadIdxv)
        .other          _Z15print_threadIdxv,@"STO_CUDA_ENTRY STV_DEFAULT"
_Z15print_threadIdxv:
.text._Z15print_threadIdxv:
[----:B------:R-:W0:Y:S01]  /*0000*/  LDC R1, c[0x0][0x37c] ;  /* 0x0000df00ff017b82 */ /* 0x000e220000000800 */
[----:B------:R-:W1:Y:S01]  /*0010*/  S2R R8, SR_TID.X ;  /* 0x0000000000087919 */ /* 0x000e620000002100 */
[----:B0-----:R-:W-:Y:S01]  /*0020*/  VIADD R1, R1, 0xfffffff0 ;  /* 0xfffffff001017836 */ /* 0x001fe20000000000 */
[----:B------:R-:W-:Y:S01]  /*0030*/  MOV R0, 0x0 ;  /* 0x0000000000007802 */ /* 0x000fe20000000f00 */
[----:B------:R-:W0:Y:S01]  /*0040*/  LDCU UR4, c[0x0][0x2f8] ;  /* 0x00005f00ff0477ac */ /* 0x000e220008000800 */
[----:B------:R-:W1:Y:S03]  /*0050*/  S2R R9, SR_TID.Y ;  /* 0x0000000000097919 */ /* 0x000e660000002200 */
[----:B------:R2:W3:Y:S01]  /*0060*/  LDC.64 R2, c[0x4][R0] ;  /* 0x0100000000027b82 */ /* 0x0004e20000000a00 */
[----:B------:R-:W4:Y:S01]  /*0070*/  LDCU.64 UR6, c[0x4][0x10] ;  /* 0x01000200ff0677ac */ /* 0x000f220008000a00 */
[----:B------:R-:W5:Y:S01]  /*0080*/  S2R R10, SR_TID.Z ;  /* 0x00000000000a7919 */ /* 0x000f620000002300 */
[----:B------:R-:W2:Y:S01]  /*0090*/  LDCU UR5, c[0x0][0x2fc] ;  /* 0x00005f80ff0577ac */ /* 0x000ea20008000800 */
[----:B0-----:R-:W-:Y:S01]  /*00a0*/  IADD3 R6, P0, PT, R1, UR4, RZ ;  /* 0x0000000401067c10 */ /* 0x001fe2000ff1e0ff */
[----:B----4-:R-:W-:Y:S01]  /*00b0*/  IMAD.U32 R4, RZ, RZ, UR6 ;  /* 0x00000006ff047e24 */ /* 0x010fe2000f8e00ff */
[----:B------:R-:W-:-:S03]  /*00c0*/  MOV R5, UR7 ;  /* 0x0000000700057c02 */ /* 0x000fc60008000f00 */
[----:B--2---:R-:W-:Y:S01]  /*00d0*/  IMAD.X R7, RZ, RZ, UR5, P0 ;  /* 0x00000005ff077e24 */ /* 0x004fe200080e06ff */
[----:B-1----:R0:W-:Y:S04]  /*00e0*/  STL.64 [R1], R8 ;  /* 0x0000000801007387 */ /* 0x0021e80000100a00 */
[----:B-----5:R0:W-:Y:S03]  /*00f0*/  STL [R1+0x8], R10 ;  /* 0x0000080a01007387 */ /* 0x0201e60000100800 */
[----:B------:R-:W-:-:S07]  /*0100*/  LEPC R20, `(.L_x_4) ;  /* 0x000000001014794e */ /* 0x000fce0000000000 */
[----:B0--3--:R-:W-:Y:S05]  /*0110*/  CALL.ABS.NOINC R2 ;  /* 0x0000000002007343 */ /* 0x009fea0003c00000 */
.L_x_4:
[----:B------:R-:W-:Y:S05]  /*0120*/  EXIT ;  /* 0x000000000000794d */ /* 0x000fea0003800000 */
.L_x_5:
        /* <DEDUP_REMOVED lines=13> */
.L_x_10:


//--------------------- .text._Z10hello_cudav     --------------------------
	.section	.text._Z10hello_cudav,"ax",@progbits
	.align	128
        .global         _Z10hello_cudav
        .type           _Z10hello_cudav,@function
        .size           _Z10hello_cudav,(.L_x_11 - _Z10hello_cudav)
        .other          _Z10hello_cudav,@"STO_CUDA_ENTRY STV_DEFAULT"
_Z10hello_cudav:
.text._Z10hello_cudav:
[----:B------:R-:W0:Y:S01]  /*0000*/  LDC R1, c[0x0][0x37c] ;  /* 0x0000df00ff017b82 */ /* 0x000e220000000800 */
[----:B------:R-:W-:Y:S01]  /*0010*/  MOV R0, 0x0 ;  /* 0x0000000000007802 */ /* 0x000fe20000000f00 */
[----:B------:R-:W1:Y:S01]  /*0020*/  LDCU.64 UR4, c[0x4][0x8] ;  /* 0x01000100ff0477ac */ /* 0x000e620008000a00 */
[----:B------:R-:W-:-:S05]  /*0030*/  CS2R R6, SRZ ;  /* 0x0000000000067805 */ /* 0x000fca000001ff00 */
[----:B------:R2:W3:Y:S01]  /*0040*/  LDC.64 R2, c[0x4][R0] ;  /* 0x0100000000027b82 */ /* 0x0004e20000000a00 */
[----:B-1----:R-:W-:Y:S02]  /*0050*/  IMAD.U32 R4, RZ, RZ, UR4 ;  /* 0x00000004ff047e24 */ /* 0x002fe4000f8e00ff */
[----:B--2---:R-:W-:-:S07]  /*0060*/  IMAD.U32 R5, RZ, RZ, UR5 ;  /* 0x00000005ff057e24 */ /* 0x004fce000f8e00ff */
[----:B------:R-:W-:-:S07]  /*0070*/  LEPC R20, `(.L_x_6) ;  /* 0x000000001014794e */ /* 0x000fce0000000000 */
[----:B0--3--:R-:W-:Y:S05]  /*0080*/  CALL.ABS.NOINC R2 ;  /* 0x0000000002007343 */ /* 0x009fea0003c00000 */
.L_x_6:
[----:B------:R-:W-:Y:S05]  /*0090*/  EXIT ;  /* 0x000000000000794d */ /* 0x000fea0003800000 */
.L_x_7:
        /* <DEDUP_REMOVED lines=14> */
.L_x_11:


//--------------------- .nv.global.init           --------------------------
	.section	.nv.global.init,"aw",@progbits
.nv.global.init:
	.type		$str,@object
	.size		$str,($str$1 - $str)
$str:
        /*0000*/ 	.byte	0x48, 0x65, 0x6c, 0x6c, 0x6f, 0x20, 0x43, 0x55, 0x44, 0x61, 0x20, 0x77, 0x6f, 0x72, 0x6c, 0x64
        /*0010*/ 	.byte	0x20, 0x0a, 0x00
	.type		$str$1,@object
	.size		$str$1,($str$2 - $str$1)
$str$1:
        /*0013*/ 	.byte	0x74, 0x68, 0x72, 0x65, 0x61, 0x64, 0x49, 0x64, 0x78, 0x2e, 0x78, 0x3a, 0x20, 0x25, 0x64, 0x2c
        /*0023*/ 	.byte	0x20, 0x74, 0x68, 0x72, 0x65, 0x61, 0x64, 0x49, 0x64, 0x78, 0x2e, 0x79, 0x3a, 0x20, 0x25, 0x64
        /*0033*/ 	.byte	0x2c, 0x20, 0x74, 0x68, 0x72, 0x65, 0x61, 0x64, 0x49, 0x64, 0x78, 0x2e, 0x7a, 0x3a, 0x20, 0x25
        /*0043*/ 	.byte	0x64, 0x29, 0x0a, 0x00
	.type		$str$2,@object
	.size		$str$2,($str$3 - $str$2)
$str$2:
        /*0047*/ 	.byte	0x62, 0x6c, 0x6f, 0x63, 0x6b, 0x49, 0x64, 0x78, 0x2e, 0x78, 0x3a, 0x20, 0x25, 0x64, 0x2c, 0x20
        /*0057*/ 	.byte	0x62, 0x6c, 0x6f, 0x63, 0x6b, 0x49, 0x64, 0x78, 0x2e, 0x79, 0x3a, 0x20, 0x25, 0x64, 0x2c, 0x20
        /*0067*/ 	.byte	0x62, 0x6c, 0x6f, 0x63, 0x6b, 0x49, 0x64, 0x78, 0x2e, 0x7a, 0x3a, 0x20, 0x25, 0x64, 0x2c, 0x20
        /*0077*/ 	.byte	0x62, 0x6c, 0x6f, 0x63, 0x6b, 0x44, 0x69, 0x6d, 0x2e, 0x78, 0x3a, 0x20, 0x25, 0x64, 0x2c, 0x20
        /*0087*/ 	.byte	0x62, 0x6c, 0x6f, 0x63, 0x6b, 0x44, 0x69, 0x6d, 0x2e, 0x79, 0x3a, 0x20, 0x25, 0x64, 0x2c, 0x20
        /*0097*/ 	.byte	0x62, 0x6c, 0x6f, 0x63, 0x6b, 0x44, 0x69, 0x6d, 0x2e, 0x7a, 0x3a, 0x20, 0x25, 0x64, 0x29, 0x0a
        /*00a7*/ 	.byte	0x00
	.type		$str$3,@object
	.size		$str$3,(.L_3 - $str$3)
$str$3:
        /*00a8*/ 	.byte	0x74, 0x68, 0x72, 0x65, 0x61, 0x64, 0x49, 0x64, 0x78, 0x2e, 0x78, 0x3a, 0x20, 0x25, 0x64, 0x2c
        /* <DEDUP_REMOVED lines=11> */
        /*0168*/ 	.byte	0x00
.L_3:


//--------------------- .nv.shared.reserved.0     --------------------------
	.section	.nv.shared.reserved.0,"aw",@nobits
	.weak		__nv_reservedSMEM_offset_0_alias
	.size		__nv_reservedSMEM_offset_0_alias, 0, 64
	.other		__nv_reservedSMEM_offset_0_alias,@"STO_CUDA_RESERVED_SHARED STV_DEFAULT"
__nv_reservedSMEM_offset_0_alias:
	.zero		0
	.zero		64


//--------------------- .nv.constant0._Z17print_all_detailsv --------------------------
	.section	.nv.constant0._Z17print_all_detailsv,"a",@progbits
	.sectionflags	@""
	.align	4
.nv.constant0._Z17print_all_detailsv:
	.zero		896


//--------------------- .nv.constant0._Z19print_block_detailsv --------------------------
	.section	.nv.constant0._Z19print_block_detailsv,"a",@progbits
	.sectionflags	@""
	.align	4
.nv.constant0._Z19print_block_detailsv:
	.zero		896


//--------------------- .nv.constant0._Z15print_threadIdxv --------------------------
	.section	.nv.constant0._Z15print_threadIdxv,"a",@progbits
	.sectionflags	@""
	.align	4
.nv.constant0._Z15print_threadIdxv:
	.zero		896


//--------------------- .nv.constant0._Z10hello_cudav --------------------------
	.section	.nv.constant0._Z10hello_cudav,"a",@progbits
	.sectionflags	@""
	.align	4
.nv.constant0._Z10hello_cudav:
	.zero		896


//--------------------- SYMBOLS --------------------------

	.type		.nv.reservedSmem.offset0,@object
	.size		.nv.reservedSmem.offset0,0x4
	.type		vprintf,@function
